	.headerflags	@"EF_CUDA_TEXMODE_UNIFIED EF_CUDA_64BIT_ADDRESS EF_CUDA_ACCELERATORS EF_CUDA_SM90 EF_CUDA_VIRTUAL_SM(EF_CUDA_SM90)"
	.elftype	@"ET_EXEC"


//--------------------- .nv.info                  --------------------------
	.section	.nv.info,"",@"SHT_CUDA_INFO"
	.align	4


	//----- nvinfo : EIATTR_REGCOUNT
	.align		4
        /*0000*/ 	.byte	0x04, 0x2f
        /*0002*/ 	.short	(.L_1 - .L_0)
	.align		4
.L_0:
        /*0004*/ 	.word	index@(triton_poi_fused__to_copy_add_arange_mul_42)
        /*0008*/ 	.word	0x00000009


	//----- nvinfo : EIATTR_MIN_STACK_SIZE
	.align		4
.L_1:
        /*000c*/ 	.byte	0x04, 0x12
        /*000e*/ 	.short	(.L_3 - .L_2)
	.align		4
.L_2:
        /*0010*/ 	.word	index@(triton_poi_fused__to_copy_add_arange_mul_42)
        /*0014*/ 	.word	0x00000000


	//----- nvinfo : EIATTR_FRAME_SIZE
	.align		4
.L_3:
        /*0018*/ 	.byte	0x04, 0x11
        /*001a*/ 	.short	(.L_5 - .L_4)
	.align		4
.L_4:
        /*001c*/ 	.word	index@(triton_poi_fused__to_copy_add_arange_mul_42)
        /*0020*/ 	.word	0x00000000


	//----- nvinfo : EIATTR_MIN_STACK_SIZE
	.align		4
.L_5:
        /*0024*/ 	.byte	0x04, 0x12
        /*0026*/ 	.short	(.L_7 - .L_6)
	.align		4
.L_6:
        /*0028*/ 	.word	index@(triton_poi_fused__to_copy_add_arange_mul_42)
        /*002c*/ 	.word	0x00000000
.L_7:


//--------------------- .nv.info.triton_poi_fused__to_copy_add_arange_mul_42 --------------------------
	.section	.nv.info.triton_poi_fused__to_copy_add_arange_mul_42,"",@"SHT_CUDA_INFO"
	.sectionflags	@""
	.align	4


	//----- nvinfo : EIATTR_CUDA_API_VERSION
	.align		4
        /*0000*/ 	.byte	0x04, 0x37
        /*0002*/ 	.short	(.L_9 - .L_8)
.L_8:
        /*0004*/ 	.word	0x0000007c


	//----- nvinfo : EIATTR_KPARAM_INFO
	.align		4
.L_9:
        /*0008*/ 	.byte	0x04, 0x17
        /*000a*/ 	.short	(.L_11 - .L_10)
.L_10:
        /*000c*/ 	.word	0x00000000
        /*0010*/ 	.short	0x0001
        /*0012*/ 	.short	0x0008
        /*0014*/ 	.byte	0x00, 0xf0, 0x11, 0x00


	//----- nvinfo : EIATTR_KPARAM_INFO
	.align		4
.L_11:
        /*0018*/ 	.byte	0x04, 0x17
        /*001a*/ 	.short	(.L_13 - .L_12)
.L_12:
        /*001c*/ 	.word	0x00000000
        /*0020*/ 	.short	0x0000
        /*0022*/ 	.short	0x0000
        /*0024*/ 	.byte	0x00, 0xf4, 0x21, 0x00


	//----- nvinfo : EIATTR_SPARSE_MMA_MASK
	.align		4
.L_13:
        /*0028*/ 	.byte	0x03, 0x50
        /*002a*/ 	.short	0x0000


	//----- nvinfo : EIATTR_MAXREG_COUNT
	.align		4
        /*002c*/ 	.byte	0x03, 0x1b
        /*002e*/ 	.short	0x00ff


	//----- nvinfo : EIATTR_EXIT_INSTR_OFFSETS
	.align		4
        /*0030*/ 	.byte	0x04, 0x1c
        /*0032*/ 	.short	(.L_15 - .L_14)


	//   ....[0]....
.L_14:
        /*0034*/ 	.word	0x000000d0


	//   ....[1]....
        /*0038*/ 	.word	0x00000100


	//----- nvinfo : EIATTR_REQNTID
	.align		4
.L_15:
        /*003c*/ 	.byte	0x04, 0x10
        /*003e*/ 	.short	(.L_17 - .L_16)
.L_16:
        /*0040*/ 	.word	0x00000020
        /*0044*/ 	.word	0x00000001
        /*0048*/ 	.word	0x00000001


	//----- nvinfo : EIATTR_CBANK_PARAM_SIZE
	.align		4
.L_17:
        /*004c*/ 	.byte	0x03, 0x19
        /*004e*/ 	.short	0x000c


	//----- nvinfo : EIATTR_PARAM_CBANK
	.align		4
        /*0050*/ 	.byte	0x04, 0x0a
        /*0052*/ 	.short	(.L_19 - .L_18)
	.align		4
.L_18:
        /*0054*/ 	.word	index@(.nv.constant0.triton_poi_fused__to_copy_add_arange_mul_42)
        /*0058*/ 	.short	0x0210
        /*005a*/ 	.short	0x000c


	//----- nvinfo : EIATTR_SW_WAR
	.align		4
.L_19:
        /*005c*/ 	.byte	0x04, 0x36
        /*005e*/ 	.short	(.L_21 - .L_20)
.L_20:
        /*0060*/ 	.word	0x00000008
.L_21:


//--------------------- .nv.callgraph             --------------------------
	.section	.nv.callgraph,"",@"SHT_CUDA_CALLGRAPH"
	.align	4
	.sectionentsize	8
	.align		4
        /*0000*/ 	.word	0x00000000
	.align		4
        /*0004*/ 	.word	0xffffffff
	.align		4
        /*0008*/ 	.word	0x00000000
	.align		4
        /*000c*/ 	.word	0xfffffffe
	.align		4
        /*0010*/ 	.word	0x00000000
	.align		4
        /*0014*/ 	.word	0xfffffffd
	.align		4
        /*0018*/ 	.word	0x00000000
	.align		4
        /*001c*/ 	.word	0xfffffffc


//--------------------- .text.triton_poi_fused__to_copy_add_arange_mul_42 --------------------------
	.section	.text.triton_poi_fused__to_copy_add_arange_mul_42,"ax",@progbits
	.align	128
        .global         triton_poi_fused__to_copy_add_arange_mul_42
        .type           triton_poi_fused__to_copy_add_arange_mul_42,@function
        .size           triton_poi_fused__to_copy_add_arange_mul_42,(.L_x_1 - triton_poi_fused__to_copy_add_arange_mul_42)
        .other          triton_poi_fused__to_copy_add_arange_mul_42,@"STO_CUDA_ENTRY STV_DEFAULT"
triton_poi_fused__to_copy_add_arange_mul_42:
.text.triton_poi_fused__to_copy_add_arange_mul_42:
[----:B------:R-:W0:Y:S02]  /*0000*/  LDC R1, c[0x0][0x28] ;  /* 0x00000a00ff017b82 */ /* 0x000e240000000800 */
[----:B------:R-:W1:Y:S01]  /*0010*/  S2R R6, SR_TID.X ;  /* 0x0000000000067919 */ /* 0x000e620000002100 */
[----:B------:R-:W2:Y:S01]  /*0020*/  LDC.64 R2, c[0x0][0x210] ;  /* 0x00008400ff027b82 */ /* 0x000ea20000000a00 */
[----:B------:R-:W3:Y:S01]  /*0030*/  S2R R5, SR_CTAID.X ;  /* 0x0000000000057919 */ /* 0x000ee20000002500 */
[C---:B-1----:R-:W-:Y:S02]  /*0040*/  LOP3.LUT R0, R6.reuse, 0x3, RZ, 0xc0, !PT ;  /* 0x0000000306007812 */ /* 0x042fe400078ec0ff */
[----:B------:R-:W-:-:S03]  /*0050*/  LOP3.LUT P0, RZ, R6, 0x1c, RZ, 0xc0, !PT ;  /* 0x0000001c06ff7812 */ /* 0x000fc6000780c0ff */
[----:B---3--:R-:W-:-:S04]  /*0060*/  IMAD R5, R5, 0x4, R0 ;  /* 0x0000000405057824 */ /* 0x008fc800078e0200 */
[C---:B--2---:R-:W-:Y:S01]  /*0070*/  IMAD.WIDE R2, R5.reuse, 0x8, R2 ;  /* 0x0000000805027825 */ /* 0x044fe200078e0202 */
[----:B------:R-:W-:Y:S02]  /*0080*/  I2FP.F32.S32 R0, R5 ;  /* 0x0000000500007245 */ /* 0x000fe40000201400 */
[----:B------:R-:W-:-:S03]  /*0090*/  ISETP.LT.AND P0, PT, R5, 0x4, !P0 ;  /* 0x000000040500780c */ /* 0x000fc60004701270 */
[----:B------:R-:W-:-:S04]  /*00a0*/  FMUL R0, R0, 0.5 ;  /* 0x3f00000000007820 */ /* 0x000fc80000400000 */
[----:B------:R-:W1:Y:S02]  /*00b0*/  F2I.TRUNC.NTZ R4, R0 ;  /* 0x0000000000047305 */ /* 0x000e64000020f100 */
[----:B-1----:R-:W-:-:S04]  /*00c0*/  SHF.R.S32.HI R5, RZ, 0x1f, R4 ;  /* 0x0000001fff057819 */ /* 0x002fc80000011404 */
[----:B------:R-:W-:Y:S05]  /*00d0*/  @!P0 EXIT ;  /* 0x000000000000894d */ /* 0x000fea0003800000 */
[----:B------:R-:W-:Y:S02]  /*00e0*/  ULDC.64 UR4, c[0x0][0x208] ;  /* 0x0000820000047ab9 */ /* 0x000fe40000000a00 */
[----:B------:R-:W-:Y:S01]  /*00f0*/  STG.E.64 desc[UR4][R2.64], R4 ;  /* 0x0000000402007986 */ /* 0x000fe2000c101b04 */
[----:B------:R-:W-:Y:S05]  /*0100*/  EXIT ;  /* 0x000000000000794d */ /* 0x000fea0003800000 */
.L_x_0:
[----:B------:R-:W-:-:S00]  /*0110*/  BRA `(.L_x_0) ;  /* 0xfffffffc00fc7947 */ /* 0x000fc0000383ffff */
[----:B------:R-:W-:-:S00]  /*0120*/  NOP ;  /* 0x0000000000007918 */ /* 0x000fc00000000000 */
        /* <DEDUP_REMOVED lines=13> */
.L_x_1:


//--------------------- .nv.constant0.triton_poi_fused__to_copy_add_arange_mul_42 --------------------------
	.section	.nv.constant0.triton_poi_fused__to_copy_add_arange_mul_42,"a",@progbits
	.sectionflags	@""
	.align	4
.nv.constant0.triton_poi_fused__to_copy_add_arange_mul_42:
	.zero		540
